//
// Generated by NVIDIA NVVM Compiler
//
// Compiler Build ID: CL-36424714
// Cuda compilation tools, release 13.0, V13.0.88
// Based on NVVM 20.0.0
//

.version 9.0
.target sm_100
.address_size 64

	// .globl	_Z6cmpFHdPfS_S_S_S_S_S_S_i
.const .align 4 .b8 kx_c[1024];
.const .align 4 .b8 ky_c[1024];
.const .align 4 .b8 kz_c[1024];

.visible .entry _Z6cmpFHdPfS_S_S_S_S_S_S_i(
	.param .u64 .ptr .align 1 _Z6cmpFHdPfS_S_S_S_S_S_S_i_param_0,
	.param .u64 .ptr .align 1 _Z6cmpFHdPfS_S_S_S_S_S_S_i_param_1,
	.param .u64 .ptr .align 1 _Z6cmpFHdPfS_S_S_S_S_S_S_i_param_2,
	.param .u64 .ptr .align 1 _Z6cmpFHdPfS_S_S_S_S_S_S_i_param_3,
	.param .u64 .ptr .align 1 _Z6cmpFHdPfS_S_S_S_S_S_S_i_param_4,
	.param .u64 .ptr .align 1 _Z6cmpFHdPfS_S_S_S_S_S_S_i_param_5,
	.param .u64 .ptr .align 1 _Z6cmpFHdPfS_S_S_S_S_S_S_i_param_6,
	.param .u64 .ptr .align 1 _Z6cmpFHdPfS_S_S_S_S_S_S_i_param_7,
	.param .u32 _Z6cmpFHdPfS_S_S_S_S_S_S_i_param_8
)
{
	.reg .pred 	%p<8>;
	.reg .b32 	%r<20>;
	.reg .b32 	%f<161>;
	.reg .b64 	%rd<71>;
	.reg .b64 	%fd<15>;

	ld.param.u64 	%rd19, [_Z6cmpFHdPfS_S_S_S_S_S_S_i_param_0];
	ld.param.u64 	%rd20, [_Z6cmpFHdPfS_S_S_S_S_S_S_i_param_1];
	ld.param.u64 	%rd21, [_Z6cmpFHdPfS_S_S_S_S_S_S_i_param_3];
	ld.param.u64 	%rd22, [_Z6cmpFHdPfS_S_S_S_S_S_S_i_param_4];
	ld.param.u64 	%rd23, [_Z6cmpFHdPfS_S_S_S_S_S_S_i_param_5];
	ld.param.u64 	%rd24, [_Z6cmpFHdPfS_S_S_S_S_S_S_i_param_6];
	ld.param.u64 	%rd18, [_Z6cmpFHdPfS_S_S_S_S_S_S_i_param_7];
	ld.param.u32 	%r10, [_Z6cmpFHdPfS_S_S_S_S_S_S_i_param_8];
	cvta.to.global.u64 	%rd1, %rd18;
	cvta.to.global.u64 	%rd2, %rd24;
	cvta.to.global.u64 	%rd25, %rd20;
	cvta.to.global.u64 	%rd26, %rd19;
	cvta.to.global.u64 	%rd27, %rd23;
	cvta.to.global.u64 	%rd28, %rd22;
	cvta.to.global.u64 	%rd29, %rd21;
	mov.u32 	%r11, %ctaid.x;
	shl.b32 	%r12, %r11, 8;
	mov.u32 	%r13, %tid.x;
	add.s32 	%r1, %r12, %r13;
	mul.wide.s32 	%rd30, %r1, 4;
	add.s64 	%rd31, %rd29, %rd30;
	ld.global.f32 	%f1, [%rd31];
	add.s64 	%rd32, %rd28, %rd30;
	ld.global.f32 	%f2, [%rd32];
	add.s64 	%rd33, %rd27, %rd30;
	ld.global.f32 	%f3, [%rd33];
	add.s64 	%rd3, %rd26, %rd30;
	ld.global.f32 	%f159, [%rd3];
	add.s64 	%rd4, %rd25, %rd30;
	ld.global.f32 	%f160, [%rd4];
	setp.lt.s32 	%p1, %r10, 1;
	@%p1 bra 	$L__BB0_9;
	setp.lt.u32 	%p2, %r10, 4;
	mov.b32 	%r19, 0;
	@%p2 bra 	$L__BB0_4;
	and.b32  	%r19, %r10, 2147483644;
	neg.s32 	%r17, %r19;
	add.s64 	%rd67, %rd1, 8;
	mov.u64 	%rd37, kx_c;
	add.s64 	%rd70, %rd37, 8;
	mov.u64 	%rd38, ky_c;
	add.s64 	%rd69, %rd38, 8;
	mov.u64 	%rd39, kz_c;
	add.s64 	%rd68, %rd39, 8;
	add.s64 	%rd66, %rd2, 8;
$L__BB0_3:
	.pragma "nounroll";
	ld.const.f32 	%f25, [%rd70+-8];
	ld.const.f32 	%f26, [%rd69+-8];
	mul.f32 	%f27, %f2, %f26;
	fma.rn.f32 	%f28, %f1, %f25, %f27;
	ld.const.f32 	%f29, [%rd68+-8];
	fma.rn.f32 	%f30, %f3, %f29, %f28;
	cvt.f64.f32 	%fd1, %f30;
	mul.f64 	%fd2, %fd1, 0d401921FB54442D18;
	cvt.rn.f32.f64 	%f31, %fd2;
	cos.approx.f32 	%f32, %f31;
	sin.approx.f32 	%f33, %f31;
	ld.global.f32 	%f34, [%rd66+-8];
	mul.f32 	%f35, %f32, %f34;
	ld.global.f32 	%f36, [%rd67+-8];
	mul.f32 	%f37, %f33, %f36;
	sub.f32 	%f38, %f35, %f37;
	add.f32 	%f39, %f159, %f38;
	mul.f32 	%f40, %f33, %f34;
	fma.rn.f32 	%f41, %f32, %f36, %f40;
	add.f32 	%f42, %f160, %f41;
	ld.const.f32 	%f43, [%rd70+-4];
	ld.const.f32 	%f44, [%rd69+-4];
	mul.f32 	%f45, %f2, %f44;
	fma.rn.f32 	%f46, %f1, %f43, %f45;
	ld.const.f32 	%f47, [%rd68+-4];
	fma.rn.f32 	%f48, %f3, %f47, %f46;
	cvt.f64.f32 	%fd3, %f48;
	mul.f64 	%fd4, %fd3, 0d401921FB54442D18;
	cvt.rn.f32.f64 	%f49, %fd4;
	cos.approx.f32 	%f50, %f49;
	sin.approx.f32 	%f51, %f49;
	ld.global.f32 	%f52, [%rd66+-4];
	mul.f32 	%f53, %f50, %f52;
	ld.global.f32 	%f54, [%rd67+-4];
	mul.f32 	%f55, %f51, %f54;
	sub.f32 	%f56, %f53, %f55;
	add.f32 	%f57, %f39, %f56;
	mul.f32 	%f58, %f51, %f52;
	fma.rn.f32 	%f59, %f50, %f54, %f58;
	add.f32 	%f60, %f42, %f59;
	ld.const.f32 	%f61, [%rd70];
	ld.const.f32 	%f62, [%rd69];
	mul.f32 	%f63, %f2, %f62;
	fma.rn.f32 	%f64, %f1, %f61, %f63;
	ld.const.f32 	%f65, [%rd68];
	fma.rn.f32 	%f66, %f3, %f65, %f64;
	cvt.f64.f32 	%fd5, %f66;
	mul.f64 	%fd6, %fd5, 0d401921FB54442D18;
	cvt.rn.f32.f64 	%f67, %fd6;
	cos.approx.f32 	%f68, %f67;
	sin.approx.f32 	%f69, %f67;
	ld.global.f32 	%f70, [%rd66];
	mul.f32 	%f71, %f68, %f70;
	ld.global.f32 	%f72, [%rd67];
	mul.f32 	%f73, %f69, %f72;
	sub.f32 	%f74, %f71, %f73;
	add.f32 	%f75, %f57, %f74;
	mul.f32 	%f76, %f69, %f70;
	fma.rn.f32 	%f77, %f68, %f72, %f76;
	add.f32 	%f78, %f60, %f77;
	ld.const.f32 	%f79, [%rd70+4];
	ld.const.f32 	%f80, [%rd69+4];
	mul.f32 	%f81, %f2, %f80;
	fma.rn.f32 	%f82, %f1, %f79, %f81;
	ld.const.f32 	%f83, [%rd68+4];
	fma.rn.f32 	%f84, %f3, %f83, %f82;
	cvt.f64.f32 	%fd7, %f84;
	mul.f64 	%fd8, %fd7, 0d401921FB54442D18;
	cvt.rn.f32.f64 	%f85, %fd8;
	cos.approx.f32 	%f86, %f85;
	sin.approx.f32 	%f87, %f85;
	ld.global.f32 	%f88, [%rd66+4];
	mul.f32 	%f89, %f86, %f88;
	ld.global.f32 	%f90, [%rd67+4];
	mul.f32 	%f91, %f87, %f90;
	sub.f32 	%f92, %f89, %f91;
	add.f32 	%f159, %f75, %f92;
	mul.f32 	%f93, %f87, %f88;
	fma.rn.f32 	%f94, %f86, %f90, %f93;
	add.f32 	%f160, %f78, %f94;
	add.s32 	%r17, %r17, 4;
	add.s64 	%rd70, %rd70, 16;
	add.s64 	%rd69, %rd69, 16;
	add.s64 	%rd68, %rd68, 16;
	add.s64 	%rd67, %rd67, 16;
	add.s64 	%rd66, %rd66, 16;
	setp.ne.s32 	%p3, %r17, 0;
	@%p3 bra 	$L__BB0_3;
$L__BB0_4:
	and.b32  	%r7, %r10, 3;
	setp.eq.s32 	%p4, %r7, 0;
	@%p4 bra 	$L__BB0_9;
	setp.eq.s32 	%p5, %r7, 1;
	@%p5 bra 	$L__BB0_7;
	ld.param.u64 	%rd64, [_Z6cmpFHdPfS_S_S_S_S_S_S_i_param_7];
	mul.wide.u32 	%rd40, %r19, 4;
	mov.u64 	%rd41, kx_c;
	add.s64 	%rd42, %rd41, %rd40;
	ld.const.f32 	%f96, [%rd42];
	mov.u64 	%rd43, ky_c;
	add.s64 	%rd44, %rd43, %rd40;
	ld.const.f32 	%f97, [%rd44];
	mul.f32 	%f98, %f2, %f97;
	fma.rn.f32 	%f99, %f1, %f96, %f98;
	mov.u64 	%rd45, kz_c;
	add.s64 	%rd46, %rd45, %rd40;
	ld.const.f32 	%f100, [%rd46];
	fma.rn.f32 	%f101, %f3, %f100, %f99;
	cvt.f64.f32 	%fd9, %f101;
	mul.f64 	%fd10, %fd9, 0d401921FB54442D18;
	cvt.rn.f32.f64 	%f102, %fd10;
	cos.approx.f32 	%f103, %f102;
	sin.approx.f32 	%f104, %f102;
	add.s64 	%rd47, %rd2, %rd40;
	ld.global.f32 	%f105, [%rd47];
	mul.f32 	%f106, %f103, %f105;
	cvta.to.global.u64 	%rd48, %rd64;
	add.s64 	%rd49, %rd48, %rd40;
	ld.global.f32 	%f107, [%rd49];
	mul.f32 	%f108, %f104, %f107;
	sub.f32 	%f109, %f106, %f108;
	add.f32 	%f110, %f159, %f109;
	mul.f32 	%f111, %f104, %f105;
	fma.rn.f32 	%f112, %f103, %f107, %f111;
	add.f32 	%f113, %f160, %f112;
	ld.const.f32 	%f114, [%rd42+4];
	ld.const.f32 	%f115, [%rd44+4];
	mul.f32 	%f116, %f2, %f115;
	fma.rn.f32 	%f117, %f1, %f114, %f116;
	ld.const.f32 	%f118, [%rd46+4];
	fma.rn.f32 	%f119, %f3, %f118, %f117;
	cvt.f64.f32 	%fd11, %f119;
	mul.f64 	%fd12, %fd11, 0d401921FB54442D18;
	cvt.rn.f32.f64 	%f120, %fd12;
	cos.approx.f32 	%f121, %f120;
	sin.approx.f32 	%f122, %f120;
	ld.global.f32 	%f123, [%rd47+4];
	mul.f32 	%f124, %f121, %f123;
	ld.global.f32 	%f125, [%rd49+4];
	mul.f32 	%f126, %f122, %f125;
	sub.f32 	%f127, %f124, %f126;
	add.f32 	%f159, %f110, %f127;
	mul.f32 	%f128, %f122, %f123;
	fma.rn.f32 	%f129, %f121, %f125, %f128;
	add.f32 	%f160, %f113, %f129;
	add.s32 	%r19, %r19, 2;
$L__BB0_7:
	and.b32  	%r16, %r10, 1;
	setp.eq.b32 	%p6, %r16, 1;
	not.pred 	%p7, %p6;
	@%p7 bra 	$L__BB0_9;
	ld.param.u64 	%rd65, [_Z6cmpFHdPfS_S_S_S_S_S_S_i_param_7];
	mul.wide.u32 	%rd50, %r19, 4;
	mov.u64 	%rd51, kx_c;
	add.s64 	%rd52, %rd51, %rd50;
	ld.const.f32 	%f130, [%rd52];
	mov.u64 	%rd53, ky_c;
	add.s64 	%rd54, %rd53, %rd50;
	ld.const.f32 	%f131, [%rd54];
	mul.f32 	%f132, %f2, %f131;
	fma.rn.f32 	%f133, %f1, %f130, %f132;
	mov.u64 	%rd55, kz_c;
	add.s64 	%rd56, %rd55, %rd50;
	ld.const.f32 	%f134, [%rd56];
	fma.rn.f32 	%f135, %f3, %f134, %f133;
	cvt.f64.f32 	%fd13, %f135;
	mul.f64 	%fd14, %fd13, 0d401921FB54442D18;
	cvt.rn.f32.f64 	%f136, %fd14;
	cos.approx.f32 	%f137, %f136;
	sin.approx.f32 	%f138, %f136;
	add.s64 	%rd57, %rd2, %rd50;
	ld.global.f32 	%f139, [%rd57];
	mul.f32 	%f140, %f137, %f139;
	cvta.to.global.u64 	%rd58, %rd65;
	add.s64 	%rd59, %rd58, %rd50;
	ld.global.f32 	%f141, [%rd59];
	mul.f32 	%f142, %f138, %f141;
	sub.f32 	%f143, %f140, %f142;
	add.f32 	%f159, %f159, %f143;
	mul.f32 	%f144, %f138, %f139;
	fma.rn.f32 	%f145, %f137, %f141, %f144;
	add.f32 	%f160, %f160, %f145;
$L__BB0_9:
	ld.param.u64 	%rd63, [_Z6cmpFHdPfS_S_S_S_S_S_S_i_param_2];
	cvta.to.global.u64 	%rd60, %rd63;
	st.global.f32 	[%rd3], %f159;
	st.global.f32 	[%rd4], %f160;
	mul.f32 	%f146, %f160, %f160;
	fma.rn.f32 	%f147, %f159, %f159, %f146;
	sqrt.rn.f32 	%f148, %f147;
	mul.wide.s32 	%rd61, %r1, 4;
	add.s64 	%rd62, %rd60, %rd61;
	st.global.f32 	[%rd62], %f148;
	ret;

}


// ===== COMPILED SASS (sm_100) =====

	.target	sm_100

	.elftype	@"ET_EXEC"


//--------------------- .note.nv.tkinfo           --------------------------
	.section	.note.nv.tkinfo,"",@"SHT_NOTE"
	.sectionflags	@"SHF_NOTE_NV_TKINFO"
	.tkinfo
        /*0018*/ 	.word	0x00000002
        /*0030*/ 	.string	""
        /*0030*/ 	.string	"ptxas"
        /*0030*/ 	.string	"Cuda compilation tools, release 13.0, V13.0.88"
        /*0030*/ 	.string	"Build cuda_13.0.r13.0/compiler.36424714_0"
        /*0030*/ 	.string	"-arch sm_100 -m 64 "



//--------------------- .note.nv.cuinfo           --------------------------
	.section	.note.nv.cuinfo,"",@"SHT_NOTE"
	.sectionflags	@"SHF_NOTE_NV_CUINFO"
        /*0018*/ 	.short	0x0002
        /*001a*/ 	.short	0x0064
        /*001c*/ 	.short	0x0082
	.zero		2


//--------------------- .nv.info                  --------------------------
	.section	.nv.info,"",@"SHT_CUDA_INFO"
	.align	4


	//----- nvinfo : EIATTR_REGCOUNT
	.align		4
        /*0000*/ 	.byte	0x04, 0x2f
        /*0002*/ 	.short	(.L_4 - .L_3)
	.align		4
.L_3:
        /*0004*/ 	.word	index@(_Z6cmpFHdPfS_S_S_S_S_S_S_i)
        /*0008*/ 	.word	0x00000020


	//----- nvinfo : EIATTR_FRAME_SIZE
	.align		4
.L_4:
        /*000c*/ 	.byte	0x04, 0x11
        /*000e*/ 	.short	(.L_6 - .L_5)
	.align		4
.L_5:
        /*0010*/ 	.word	index@($__internal_0_$__cuda_sm20_sqrt_rn_f32_slowpath)
        /*0014*/ 	.word	0x00000000


	//----- nvinfo : EIATTR_FRAME_SIZE
	.align		4
.L_6:
        /*0018*/ 	.byte	0x04, 0x11
        /*001a*/ 	.short	(.L_8 - .L_7)
	.align		4
.L_7:
        /*001c*/ 	.word	index@(_Z6cmpFHdPfS_S_S_S_S_S_S_i)
        /*0020*/ 	.word	0x00000000


	//----- nvinfo : EIATTR_MIN_STACK_SIZE
	.align		4
.L_8:
        /*0024*/ 	.byte	0x04, 0x12
        /*0026*/ 	.short	(.L_10 - .L_9)
	.align		4
.L_9:
        /*0028*/ 	.word	index@(_Z6cmpFHdPfS_S_S_S_S_S_S_i)
        /*002c*/ 	.word	0x00000000
.L_10:


//--------------------- .nv.compat                --------------------------
	.section	.nv.compat,"",@"SHT_CUDA_COMPAT_INFO"
	.align	4
        /*0000*/ 	.byte	0x02, 0x09, 0x00, 0x00, 0x02, 0x02, 0x01, 0x00, 0x02, 0x05, 0x05, 0x00, 0x03, 0x07, 0x01, 0x01
        /*0010*/ 	.byte	0x02, 0x03, 0x00, 0x00, 0x02, 0x06, 0x01, 0x00, 0x04, 0x0b, 0x08, 0x00, 0x01, 0x00, 0x00, 0x00
        /*0020*/ 	.byte	0x00, 0x00, 0x00, 0x00


//--------------------- .nv.info._Z6cmpFHdPfS_S_S_S_S_S_S_i --------------------------
	.section	.nv.info._Z6cmpFHdPfS_S_S_S_S_S_S_i,"",@"SHT_CUDA_INFO"
	.sectionflags	@""
	.align	4


	//----- nvinfo : EIATTR_CUDA_API_VERSION
	.align		4
        /*0000*/ 	.byte	0x04, 0x37
        /*0002*/ 	.short	(.L_12 - .L_11)
.L_11:
        /*0004*/ 	.word	0x00000082


	//----- nvinfo : EIATTR_KPARAM_INFO
	.align		4
.L_12:
        /*0008*/ 	.byte	0x04, 0x17
        /*000a*/ 	.short	(.L_14 - .L_13)
.L_13:
        /*000c*/ 	.word	0x00000000
        /*0010*/ 	.short	0x0008
        /*0012*/ 	.short	0x0040
        /*0014*/ 	.byte	0x00, 0xf0, 0x11, 0x00


	//----- nvinfo : EIATTR_KPARAM_INFO
	.align		4
.L_14:
        /*0018*/ 	.byte	0x04, 0x17
        /*001a*/ 	.short	(.L_16 - .L_15)
.L_15:
        /*001c*/ 	.word	0x00000000
        /*0020*/ 	.short	0x0007
        /*0022*/ 	.short	0x0038
        /*0024*/ 	.byte	0x00, 0xf5, 0x21, 0x00


	//----- nvinfo : EIATTR_KPARAM_INFO
	.align		4
.L_16:
        /*0028*/ 	.byte	0x04, 0x17
        /*002a*/ 	.short	(.L_18 - .L_17)
.L_17:
        /*002c*/ 	.word	0x00000000
        /*0030*/ 	.short	0x0006
        /*0032*/ 	.short	0x0030
        /*0034*/ 	.byte	0x00, 0xf5, 0x21, 0x00


	//----- nvinfo : EIATTR_KPARAM_INFO
	.align		4
.L_18:
        /*0038*/ 	.byte	0x04, 0x17
        /*003a*/ 	.short	(.L_20 - .L_19)
.L_19:
        /*003c*/ 	.word	0x00000000
        /*0040*/ 	.short	0x0005
        /*0042*/ 	.short	0x0028
        /*0044*/ 	.byte	0x00, 0xf5, 0x21, 0x00


	//----- nvinfo : EIATTR_KPARAM_INFO
	.align		4
.L_20:
        /*0048*/ 	.byte	0x04, 0x17
        /*004a*/ 	.short	(.L_22 - .L_21)
.L_21:
        /*004c*/ 	.word	0x00000000
        /*0050*/ 	.short	0x0004
        /*0052*/ 	.short	0x0020
        /*0054*/ 	.byte	0x00, 0xf5, 0x21, 0x00


	//----- nvinfo : EIATTR_KPARAM_INFO
	.align		4
.L_22:
        /*0058*/ 	.byte	0x04, 0x17
        /*005a*/ 	.short	(.L_24 - .L_23)
.L_23:
        /*005c*/ 	.word	0x00000000
        /*0060*/ 	.short	0x0003
        /*0062*/ 	.short	0x0018
        /*0064*/ 	.byte	0x00, 0xf5, 0x21, 0x00


	//----- nvinfo : EIATTR_KPARAM_INFO
	.align		4
.L_24:
        /*0068*/ 	.byte	0x04, 0x17
        /*006a*/ 	.short	(.L_26 - .L_25)
.L_25:
        /*006c*/ 	.word	0x00000000
        /*0070*/ 	.short	0x0002
        /*0072*/ 	.short	0x0010
        /*0074*/ 	.byte	0x00, 0xf5, 0x21, 0x00


	//----- nvinfo : EIATTR_KPARAM_INFO
	.align		4
.L_26:
        /*0078*/ 	.byte	0x04, 0x17
        /*007a*/ 	.short	(.L_28 - .L_27)
.L_27:
        /*007c*/ 	.word	0x00000000
        /*0080*/ 	.short	0x0001
        /*0082*/ 	.short	0x0008
        /*0084*/ 	.byte	0x00, 0xf5, 0x21, 0x00


	//----- nvinfo : EIATTR_KPARAM_INFO
	.align		4
.L_28:
        /*0088*/ 	.byte	0x04, 0x17
        /*008a*/ 	.short	(.L_30 - .L_29)
.L_29:
        /*008c*/ 	.word	0x00000000
        /*0090*/ 	.short	0x0000
        /*0092*/ 	.short	0x0000
        /*0094*/ 	.byte	0x00, 0xf5, 0x21, 0x00


	//----- nvinfo : EIATTR_SPARSE_MMA_MASK
	.align		4
.L_30:
        /*0098*/ 	.byte	0x03, 0x50
        /*009a*/ 	.short	0x0000


	//----- nvinfo : EIATTR_MAXREG_COUNT
	.align		4
        /*009c*/ 	.byte	0x03, 0x1b
        /*009e*/ 	.short	0x00ff


	//----- nvinfo : EIATTR_MERCURY_ISA_VERSION
	.align		4
        /*00a0*/ 	.byte	0x03, 0x5f
        /*00a2*/ 	.short	0x0101


	//----- nvinfo : EIATTR_VRC_CTA_INIT_COUNT
	.align		4
        /*00a4*/ 	.byte	0x02, 0x4a
	.zero		1
	.zero		1


	//----- nvinfo : EIATTR_EXIT_INSTR_OFFSETS
	.align		4
        /*00a8*/ 	.byte	0x04, 0x1c
        /*00aa*/ 	.short	(.L_32 - .L_31)


	//   ....[0]....
.L_31:
        /*00ac*/ 	.word	0x00000eb0


	//----- nvinfo : EIATTR_CRS_STACK_SIZE
	.align		4
.L_32:
        /*00b0*/ 	.byte	0x04, 0x1e
        /*00b2*/ 	.short	(.L_34 - .L_33)
.L_33:
        /*00b4*/ 	.word	0x00000000


	//----- nvinfo : EIATTR_CBANK_PARAM_SIZE
	.align		4
.L_34:
        /*00b8*/ 	.byte	0x03, 0x19
        /*00ba*/ 	.short	0x0044


	//----- nvinfo : EIATTR_PARAM_CBANK
	.align		4
        /*00bc*/ 	.byte	0x04, 0x0a
        /*00be*/ 	.short	(.L_36 - .L_35)
	.align		4
.L_35:
        /*00c0*/ 	.word	index@(.nv.constant0._Z6cmpFHdPfS_S_S_S_S_S_S_i)
        /*00c4*/ 	.short	0x0380
        /*00c6*/ 	.short	0x0044


	//----- nvinfo : EIATTR_SW_WAR
	.align		4
.L_36:
        /*00c8*/ 	.byte	0x04, 0x36
        /*00ca*/ 	.short	(.L_38 - .L_37)
.L_37:
        /*00cc*/ 	.word	0x00000008
.L_38:


//--------------------- .nv.callgraph             --------------------------
	.section	.nv.callgraph,"",@"SHT_CUDA_CALLGRAPH"
	.align	4
	.sectionentsize	8
	.align		4
        /*0000*/ 	.word	0x00000000
	.align		4
        /*0004*/ 	.word	0xffffffff
	.align		4
        /*0008*/ 	.word	0x00000000
	.align		4
        /*000c*/ 	.word	0xfffffffe
	.align		4
        /*0010*/ 	.word	0x00000000
	.align		4
        /*0014*/ 	.word	0xfffffffd
	.align		4
        /*0018*/ 	.word	0x00000000
	.align		4
        /*001c*/ 	.word	0xfffffffc


//--------------------- .nv.constant3             --------------------------
	.section	.nv.constant3,"a",@progbits
	.align	4
.nv.constant3:
	.type		kx_c,@object
	.size		kx_c,(ky_c - kx_c)
kx_c:
	.zero		1024
	.type		ky_c,@object
	.size		ky_c,(kz_c - ky_c)
ky_c:
	.zero		1024
	.type		kz_c,@object
	.size		kz_c,(.L_2 - kz_c)
kz_c:
	.zero		1024
.L_2:


//--------------------- .text._Z6cmpFHdPfS_S_S_S_S_S_S_i --------------------------
	.section	.text._Z6cmpFHdPfS_S_S_S_S_S_S_i,"ax",@progbits
	.align	128
        .global         _Z6cmpFHdPfS_S_S_S_S_S_S_i
        .type           _Z6cmpFHdPfS_S_S_S_S_S_S_i,@function
        .size           _Z6cmpFHdPfS_S_S_S_S_S_S_i,(.L_x_9 - _Z6cmpFHdPfS_S_S_S_S_S_S_i)
        .other          _Z6cmpFHdPfS_S_S_S_S_S_S_i,@"STO_CUDA_ENTRY STV_DEFAULT"
_Z6cmpFHdPfS_S_S_S_S_S_S_i:
.text._Z6cmpFHdPfS_S_S_S_S_S_S_i:
[----:B------:R-:W-:Y:S01]  /*0000*/  LDC R1, c[0x0][0x37c] ;  /* 0x0000df00ff017b82 */ /* 0x000fe20000000800 */
[----:B------:R-:W0:Y:S07]  /*0010*/  S2R R0, SR_CTAID.X ;  /* 0x0000000000007919 */ /* 0x000e2e0000002500 */
[----:B------:R-:W1:Y:S01]  /*0020*/  LDC.64 R4, c[0x0][0x380] ;  /* 0x0000e000ff047b82 */ /* 0x000e620000000a00 */
[----:B------:R-:W2:Y:S01]  /*0030*/  LDCU.64 UR16, c[0x0][0x358] ;  /* 0x00006b00ff1077ac */ /* 0x000ea20008000a00 */
[----:B------:R-:W0:Y:S01]  /*0040*/  S2R R7, SR_TID.X ;  /* 0x0000000000077919 */ /* 0x000e220000002100 */
[----:B------:R-:W3:Y:S05]  /*0050*/  LDCU UR9, c[0x0][0x3c0] ;  /* 0x00007800ff0977ac */ /* 0x000eea0008000800 */
[----:B------:R-:W4:Y:S01]  /*0060*/  LDC.64 R2, c[0x0][0x388] ;  /* 0x0000e200ff027b82 */ /* 0x000f220000000a00 */
[----:B0-----:R-:W-:-:S05]  /*0070*/  LEA R0, R0, R7, 0x8 ;  /* 0x0000000700007211 */ /* 0x001fca00078e40ff */
[----:B-1----:R-:W-:-:S04]  /*0080*/  IMAD.WIDE R4, R0, 0x4, R4 ;  /* 0x0000000400047825 */ /* 0x002fc800078e0204 */
[----:B----4-:R-:W-:Y:S01]  /*0090*/  IMAD.WIDE R2, R0, 0x4, R2 ;  /* 0x0000000400027825 */ /* 0x010fe200078e0202 */
[----:B--2---:R0:W5:Y:S04]  /*00a0*/  LDG.E R19, desc[UR16][R4.64] ;  /* 0x0000001004137981 */ /* 0x004168000c1e1900 */
[----:B------:R0:W5:Y:S01]  /*00b0*/  LDG.E R17, desc[UR16][R2.64] ;  /* 0x0000001002117981 */ /* 0x000162000c1e1900 */
[----:B---3--:R-:W-:-:S09]  /*00c0*/  UISETP.GE.AND UP0, UPT, UR9, 0x1, UPT ;  /* 0x000000010900788c */ /* 0x008fd2000bf06270 */
[----:B0-----:R-:W-:Y:S05]  /*00d0*/  BRA.U !UP0, `(.L_x_0) ;  /* 0x0000000d08247547 */ /* 0x001fea000b800000 */
[----:B------:R-:W0:Y:S08]  /*00e0*/  LDC.64 R6, c[0x0][0x398] ;  /* 0x0000e600ff067b82 */ /* 0x000e300000000a00 */
[----:B------:R-:W1:Y:S08]  /*00f0*/  LDC.64 R8, c[0x0][0x3a0] ;  /* 0x0000e800ff087b82 */ /* 0x000e700000000a00 */
[----:B------:R-:W2:Y:S01]  /*0100*/  LDC.64 R10, c[0x0][0x3a8] ;  /* 0x0000ea00ff0a7b82 */ /* 0x000ea20000000a00 */
[----:B0-----:R-:W-:-:S05]  /*0110*/  IMAD.WIDE R6, R0, 0x4, R6 ;  /* 0x0000000400067825 */ /* 0x001fca00078e0206 */
[----:B------:R0:W5:Y:S01]  /*0120*/  LDG.E R14, desc[UR16][R6.64] ;  /* 0x00000010060e7981 */ /* 0x000162000c1e1900 */
[----:B-1----:R-:W-:-:S05]  /*0130*/  IMAD.WIDE R8, R0, 0x4, R8 ;  /* 0x0000000400087825 */ /* 0x002fca00078e0208 */
[----:B------:R0:W5:Y:S01]  /*0140*/  LDG.E R15, desc[UR16][R8.64] ;  /* 0x00000010080f7981 */ /* 0x000162000c1e1900 */
[----:B--2---:R-:W-:-:S05]  /*0150*/  IMAD.WIDE R10, R0, 0x4, R10 ;  /* 0x00000004000a7825 */ /* 0x004fca00078e020a */
[----:B------:R0:W5:Y:S01]  /*0160*/  LDG.E R16, desc[UR16][R10.64] ;  /* 0x000000100a107981 */ /* 0x000162000c1e1900 */
[----:B------:R-:W-:Y:S02]  /*0170*/  UISETP.GE.U32.AND UP1, UPT, UR9, 0x4, UPT ;  /* 0x000000040900788c */ /* 0x000fe4000bf26070 */
[----:B------:R-:W-:Y:S01]  /*0180*/  ULOP3.LUT UP0, UR11, UR9, 0x3, URZ, 0xc0, !UPT ;  /* 0x00000003090b7892 */ /* 0x000fe2000f80c0ff */
[----:B------:R-:W-:-:S06]  /*0190*/  UMOV UR4, URZ ;  /* 0x000000ff00047c82 */ /* 0x000fcc0008000000 */
[----:B0-----:R-:W-:Y:S05]  /*01a0*/  BRA.U !UP1, `(.L_x_1) ;  /* 0x0000000509907547 */ /* 0x001fea000b800000 */
[----:B------:R-:W0:Y:S01]  /*01b0*/  LDCU.128 UR12, c[0x0][0x3b0] ;  /* 0x00007600ff0c77ac */ /* 0x000e220008000c00 */
[----:B------:R-:W-:Y:S01]  /*01c0*/  ULOP3.LUT UR4, UR9, 0x7ffffffc, URZ, 0xc0, !UPT ;  /* 0x7ffffffc09047892 */ /* 0x000fe2000f8ec0ff */
[----:B------:R-:W-:-:S03]  /*01d0*/  UMOV UR18, 0x8 ;  /* 0x0000000800127882 */ /* 0x000fc60000000000 */
[----:B------:R-:W-:Y:S02]  /*01e0*/  UIADD3 UR10, UPT, UPT, -UR4, URZ, URZ ;  /* 0x000000ff040a7290 */ /* 0x000fe4000fffe1ff */
[----:B0-----:R-:W-:Y:S02]  /*01f0*/  UIADD3 UR5, UP2, UPT, UR12, 0x8, URZ ;  /* 0x000000080c057890 */ /* 0x001fe4000ff5e0ff */
[----:B------:R-:W-:Y:S02]  /*0200*/  UIADD3 UR7, UP1, UPT, UR14, 0x8, URZ ;  /* 0x000000080e077890 */ /* 0x000fe4000ff3e0ff */
[----:B------:R-:W-:Y:S02]  /*0210*/  UIADD3.X UR6, UPT, UPT, URZ, UR13, URZ, UP2, !UPT ;  /* 0x0000000dff067290 */ /* 0x000fe400097fe4ff */
[----:B------:R-:W-:Y:S01]  /*0220*/  UIADD3.X UR8, UPT, UPT, URZ, UR15, URZ, UP1, !UPT ;  /* 0x0000000fff087290 */ /* 0x000fe20008ffe4ff */
[----:B------:R-:W-:Y:S01]  /*0230*/  MOV R8, UR5 ;  /* 0x0000000500087c02 */ /* 0x000fe20008000f00 */
[----:B------:R-:W-:Y:S01]  /*0240*/  UMOV UR5, 0x808 ;  /* 0x0000080800057882 */ /* 0x000fe20000000000 */
[----:B------:R-:W-:-:S02]  /*0250*/  MOV R6, UR7 ;  /* 0x0000000700067c02 */ /* 0x000fc40008000f00 */
[----:B------:R-:W-:Y:S02]  /*0260*/  MOV R9, UR6 ;  /* 0x0000000600097c02 */ /* 0x000fe40008000f00 */
[----:B------:R-:W-:Y:S01]  /*0270*/  MOV R7, UR8 ;  /* 0x0000000800077c02 */ /* 0x000fe20008000f00 */
[----:B------:R-:W-:-:S06]  /*0280*/  UMOV UR8, 0x408 ;  /* 0x0000040800087882 */ /* 0x000fcc0000000000 */
.L_x_2:
[----:B------:R-:W2:Y:S01]  /*0290*/  LDG.E R18, desc[UR16][R6.64+-0x8] ;  /* 0xfffff81006127981 */ /* 0x000ea2000c1e1900 */
[----:B------:R-:W0:Y:S03]  /*02a0*/  LDCU.64 UR12, c[0x3][UR8+-0x8] ;  /* 0x00ffff00080c77ac */ /* 0x000e260008000a00 */
[----:B------:R-:W3:Y:S01]  /*02b0*/  LDG.E R22, desc[UR16][R8.64+-0x8] ;  /* 0xfffff81008167981 */ /* 0x000ee2000c1e1900 */
[----:B------:R-:W1:Y:S03]  /*02c0*/  LDCU.64 UR6, c[0x3][UR18+-0x8] ;  /* 0x00ffff00120677ac */ /* 0x000e660008000a00 */
[----:B------:R-:W4:Y:S01]  /*02d0*/  LDG.E R20, desc[UR16][R6.64+-0x4] ;  /* 0xfffffc1006147981 */ /* 0x000f22000c1e1900 */
[----:B------:R-:W1:Y:S03]  /*02e0*/  LDCU.64 UR14, c[0x3][UR5+-0x8] ;  /* 0x00ffff00050e77ac */ /* 0x000e660008000a00 */
[----:B------:R-:W4:Y:S01]  /*02f0*/  LDG.E R21, desc[UR16][R8.64+-0x4] ;  /* 0xfffffc1008157981 */ /* 0x000f22000c1e1900 */
[----:B------:R-:W-:Y:S01]  /*0300*/  UMOV UR20, 0x54442d18 ;  /* 0x54442d1800147882 */ /* 0x000fe20000000000 */
[----:B------:R-:W-:Y:S01]  /*0310*/  UMOV UR21, 0x401921fb ;  /* 0x401921fb00157882 */ /* 0x000fe20000000000 */
[----:B0----5:R-:W-:-:S04]  /*0320*/  FMUL R11, R15, UR12 ;  /* 0x0000000c0f0b7c20 */ /* 0x021fc80008400000 */
[----:B-1----:R-:W-:-:S04]  /*0330*/  FFMA R11, R14, UR6, R11 ;  /* 0x000000060e0b7c23 */ /* 0x002fc8000800000b */
[----:B------:R-:W-:Y:S01]  /*0340*/  FFMA R24, R16, UR14, R11 ;  /* 0x0000000e10187c23 */ /* 0x000fe2000800000b */
[C---:B------:R-:W-:Y:S01]  /*0350*/  FMUL R11, R15.reuse, UR13 ;  /* 0x0000000d0f0b7c20 */ /* 0x040fe20008400000 */
[----:B------:R-:W0:Y:S02]  /*0360*/  LDCU.64 UR12, c[0x3][UR8] ;  /* 0x00c00000080c77ac */ /* 0x000e240008000a00 */
[----:B------:R-:W1:Y:S01]  /*0370*/  F2F.F64.F32 R12, R24 ;  /* 0x00000018000c7310 */ /* 0x000e620000201800 */
[----:B------:R-:W-:Y:S01]  /*0380*/  FFMA R11, R14, UR7, R11 ;  /* 0x000000070e0b7c23 */ /* 0x000fe2000800000b */
[----:B------:R-:W0:Y:S03]  /*0390*/  LDCU.64 UR6, c[0x3][UR18] ;  /* 0x00c00000120677ac */ /* 0x000e260008000a00 */
[----:B------:R-:W-:Y:S01]  /*03a0*/  FFMA R25, R16, UR15, R11 ;  /* 0x0000000f10197c23 */ /* 0x000fe2000800000b */
[----:B------:R-:W0:Y:S03]  /*03b0*/  LDCU.64 UR14, c[0x3][UR5] ;  /* 0x00c00000050e77ac */ /* 0x000e260008000a00 */
[----:B------:R0:W0:Y:S01]  /*03c0*/  F2F.F64.F32 R10, R25 ;  /* 0x00000019000a7310 */ /* 0x0000220000201800 */
[----:B-1----:R-:W-:Y:S01]  /*03d0*/  DMUL R12, R12, UR20 ;  /* 0x000000140c0c7c28 */ /* 0x002fe20008000000 */
[----:B0-----:R-:W-:-:S04]  /*03e0*/  FMUL R25, R15, UR12 ;  /* 0x0000000c0f197c20 */ /* 0x001fc80008400000 */
[----:B------:R-:W-:Y:S01]  /*03f0*/  FFMA R29, R14, UR6, R25 ;  /* 0x000000060e1d7c23 */ /* 0x000fe20008000019 */
[----:B------:R-:W-:-:S04]  /*0400*/  DMUL R10, R10, UR20 ;  /* 0x000000140a0a7c28 */ /* 0x000fc80008000000 */
[----:B------:R0:W1:Y:S01]  /*0410*/  F2F.F32.F64 R12, R12 ;  /* 0x0000000c000c7310 */ /* 0x0000620000301000 */
[----:B------:R-:W-:-:S07]  /*0420*/  FFMA R29, R16, UR14, R29 ;  /* 0x0000000e101d7c23 */ /* 0x000fce000800001d */
[----:B------:R-:W-:Y:S01]  /*0430*/  F2F.F32.F64 R23, R10 ;  /* 0x0000000a00177310 */ /* 0x000fe20000301000 */
[----:B0-----:R-:W-:-:S04]  /*0440*/  FMUL R13, R15, UR13 ;  /* 0x0000000d0f0d7c20 */ /* 0x001fc80008400000 */
[----:B------:R-:W-:Y:S01]  /*0450*/  FFMA R24, R14, UR7, R13 ;  /* 0x000000070e187c23 */ /* 0x000fe2000800000d */
[----:B-1----:R-:W-:Y:S02]  /*0460*/  FMUL.RZ R26, R12, 0.15915493667125701904 ;  /* 0x3e22f9830c1a7820 */ /* 0x002fe4000040c000 */
[----:B------:R-:W0:Y:S01]  /*0470*/  F2F.F64.F32 R12, R29 ;  /* 0x0000001d000c7310 */ /* 0x000e220000201800 */
[----:B------:R-:W-:-:S07]  /*0480*/  FFMA R28, R16, UR15, R24 ;  /* 0x0000000f101c7c23 */ /* 0x000fce0008000018 */
[----:B------:R-:W2:Y:S01]  /*0490*/  MUFU.SIN R27, R26 ;  /* 0x0000001a001b7308 */ /* 0x000ea20000000400 */
[----:B0-----:R-:W-:-:S07]  /*04a0*/  DMUL R12, R12, UR20 ;  /* 0x000000140c0c7c28 */ /* 0x001fce0008000000 */
[----:B------:R3:W0:Y:S08]  /*04b0*/  MUFU.COS R25, R26 ;  /* 0x0000001a00197308 */ /* 0x0006300000000000 */
[----:B------:R1:W0:Y:S02]  /*04c0*/  F2F.F64.F32 R10, R28 ;  /* 0x0000001c000a7310 */ /* 0x0002240000201800 */
[----:B-1----:R-:W-:-:S06]  /*04d0*/  FMUL.RZ R28, R23, 0.15915493667125701904 ;  /* 0x3e22f983171c7820 */ /* 0x002fcc000040c000 */
[----:B------:R-:W1:Y:S01]  /*04e0*/  F2F.F32.F64 R12, R12 ;  /* 0x0000000c000c7310 */ /* 0x000e620000301000 */
[----:B0-----:R-:W-:-:S07]  /*04f0*/  DMUL R10, R10, UR20 ;  /* 0x000000140a0a7c28 */ /* 0x001fce0008000000 */
[----:B------:R-:W4:Y:S01]  /*0500*/  MUFU.SIN R23, R28 ;  /* 0x0000001c00177308 */ /* 0x000f220000000400 */
[C---:B--2---:R-:W-:Y:S01]  /*0510*/  FMUL R24, R27.reuse, R18 ;  /* 0x000000121b187220 */ /* 0x044fe20000400000 */
[----:B---3--:R-:W-:-:S03]  /*0520*/  FMUL R26, R27, R22 ;  /* 0x000000161b1a7220 */ /* 0x008fc60000400000 */
[----:B------:R-:W-:-:S03]  /*0530*/  FFMA R24, R25, R22, -R24 ;  /* 0x0000001619187223 */ /* 0x000fc60000000818 */
[----:B------:R-:W0:Y:S01]  /*0540*/  MUFU.COS R22, R28 ;  /* 0x0000001c00167308 */ /* 0x000e220000000000 */
[----:B------:R-:W-:Y:S01]  /*0550*/  FFMA R18, R25, R18, R26 ;  /* 0x0000001219127223 */ /* 0x000fe2000000001a */
[C---:B----4-:R-:W-:Y:S01]  /*0560*/  FMUL R27, R23.reuse, R20 ;  /* 0x00000014171b7220 */ /* 0x050fe20000400000 */
[----:B------:R-:W2:Y:S04]  /*0570*/  LDG.E R25, desc[UR16][R8.64] ;  /* 0x0000001008197981 */ /* 0x000ea8000c1e1900 */
[----:B------:R-:W3:Y:S01]  /*0580*/  LDG.E R26, desc[UR16][R6.64] ;  /* 0x00000010061a7981 */ /* 0x000ee2000c1e1900 */
[----:B------:R-:W-:-:S03]  /*0590*/  FMUL R29, R23, R21 ;  /* 0x00000015171d7220 */ /* 0x000fc60000400000 */
[----:B------:R-:W4:Y:S01]  /*05a0*/  LDG.E R23, desc[UR16][R8.64+0x4] ;  /* 0x0000041008177981 */ /* 0x000f22000c1e1900 */
[----:B0-----:R-:W-:-:S03]  /*05b0*/  FFMA R27, R22, R21, -R27 ;  /* 0x00000015161b7223 */ /* 0x001fc6000000081b */
[----:B------:R0:W4:Y:S01]  /*05c0*/  LDG.E R21, desc[UR16][R6.64+0x4] ;  /* 0x0000041006157981 */ /* 0x000122000c1e1900 */
[----:B------:R-:W0:Y:S01]  /*05d0*/  F2F.F32.F64 R10, R10 ;  /* 0x0000000a000a7310 */ /* 0x000e220000301000 */
[----:B-1----:R-:W-:Y:S01]  /*05e0*/  FMUL.RZ R28, R12, 0.15915493667125701904 ;  /* 0x3e22f9830c1c7820 */ /* 0x002fe2000040c000 */
[----:B------:R-:W-:-:S06]  /*05f0*/  FFMA R20, R22, R20, R29 ;  /* 0x0000001416147223 */ /* 0x000fcc000000001d */
[----:B------:R-:W2:Y:S01]  /*0600*/  MUFU.SIN R12, R28 ;  /* 0x0000001c000c7308 */ /* 0x000ea20000000400 */
[----:B0-----:R-:W-:-:S07]  /*0610*/  FMUL.RZ R29, R10, 0.15915493667125701904 ;  /* 0x3e22f9830a1d7820 */ /* 0x001fce000040c000 */
[----:B------:R-:W0:Y:S01]  /*0620*/  MUFU.COS R13, R28 ;  /* 0x0000001c000d7308 */ /* 0x000e220000000000 */
[----:B------:R-:W-:-:S07]  /*0630*/  FADD R17, R18, R17 ;  /* 0x0000001112117221 */ /* 0x000fce0000000000 */
[----:B------:R-:W4:Y:S01]  /*0640*/  MUFU.SIN R10, R29 ;  /* 0x0000001d000a7308 */ /* 0x000f220000000400 */
[----:B------:R-:W-:-:S07]  /*0650*/  UIADD3 UR10, UPT, UPT, UR10, 0x4, URZ ;  /* 0x000000040a0a7890 */ /* 0x000fce000fffe0ff */
[----:B------:R-:W1:Y:S01]  /*0660*/  MUFU.COS R18, R29 ;  /* 0x0000001d00127308 */ /* 0x000e620000000000 */
[----:B------:R-:W-:Y:S01]  /*0670*/  FADD R24, R24, R19 ;  /* 0x0000001318187221 */ /* 0x000fe20000000000 */
[----:B------:R-:W-:Y:S01]  /*0680*/  UISETP.NE.AND UP1, UPT, UR10, URZ, UPT ;  /* 0x000000ff0a00728c */ /* 0x000fe2000bf25270 */
[----:B------:R-:W-:Y:S02]  /*0690*/  FADD R17, R17, R20 ;  /* 0x0000001411117221 */ /* 0x000fe40000000000 */
[----:B------:R-:W-:Y:S01]  /*06a0*/  FADD R24, R24, R27 ;  /* 0x0000001b18187221 */ /* 0x000fe20000000000 */
[----:B------:R-:W-:Y:S02]  /*06b0*/  IADD3 R6, P0, PT, R6, 0x10, RZ ;  /* 0x0000001006067810 */ /* 0x000fe40007f1e0ff */
[----:B------:R-:W-:Y:S02]  /*06c0*/  IADD3 R8, P1, PT, R8, 0x10, RZ ;  /* 0x0000001008087810 */ /* 0x000fe40007f3e0ff */
[----:B------:R-:W-:-:S02]  /*06d0*/  IADD3.X R7, PT, PT, RZ, R7, RZ, P0, !PT ;  /* 0x00000007ff077210 */ /* 0x000fc400007fe4ff */
[----:B------:R-:W-:Y:S01]  /*06e0*/  IADD3.X R9, PT, PT, RZ, R9, RZ, P1, !PT ;  /* 0x00000009ff097210 */ /* 0x000fe20000ffe4ff */
[----:B------:R-:W-:Y:S02]  /*06f0*/  UIADD3 UR18, UPT, UPT, UR18, 0x10, URZ ;  /* 0x0000001012127890 */ /* 0x000fe4000fffe0ff */
[----:B------:R-:W-:Y:S02]  /*0700*/  UIADD3 UR8, UPT, UPT, UR8, 0x10, URZ ;  /* 0x0000001008087890 */ /* 0x000fe4000fffe0ff */
[----:B------:R-:W-:Y:S01]  /*0710*/  UIADD3 UR5, UPT, UPT, UR5, 0x10, URZ ;  /* 0x0000001005057890 */ /* 0x000fe2000fffe0ff */
[C---:B--2---:R-:W-:Y:S01]  /*0720*/  FMUL R11, R12.reuse, R25 ;  /* 0x000000190c0b7220 */ /* 0x044fe20000400000 */
[----:B---3--:R-:W-:-:S03]  /*0730*/  FMUL R22, R12, R26 ;  /* 0x0000001a0c167220 */ /* 0x008fc60000400000 */
[C---:B0-----:R-:W-:Y:S01]  /*0740*/  FFMA R26, R13.reuse, R26, R11 ;  /* 0x0000001a0d1a7223 */ /* 0x041fe2000000000b */
[----:B------:R-:W-:Y:S01]  /*0750*/  FFMA R25, R13, R25, -R22 ;  /* 0x000000190d197223 */ /* 0x000fe20000000816 */
[C---:B----4-:R-:W-:Y:S02]  /*0760*/  FMUL R13, R10.reuse, R23 ;  /* 0x000000170a0d7220 */ /* 0x050fe40000400000 */
[----:B------:R-:W-:Y:S01]  /*0770*/  FADD R17, R17, R26 ;  /* 0x0000001a11117221 */ /* 0x000fe20000000000 */
[----:B------:R-:W-:Y:S01]  /*0780*/  FMUL R11, R10, R21 ;  /* 0x000000150a0b7220 */ /* 0x000fe20000400000 */
[----:B------:R-:W-:-:S03]  /*0790*/  FADD R24, R24, R25 ;  /* 0x0000001918187221 */ /* 0x000fc60000000000 */
[C---:B-1----:R-:W-:Y:S01]  /*07a0*/  FFMA R11, R18.reuse, R23, -R11 ;  /* 0x00000017120b7223 */ /* 0x042fe2000000080b */
[----:B------:R-:W-:-:S03]  /*07b0*/  FFMA R18, R18, R21, R13 ;  /* 0x0000001512127223 */ /* 0x000fc6000000000d */
[----:B------:R-:W-:Y:S01]  /*07c0*/  FADD R19, R24, R11 ;  /* 0x0000000b18137221 */ /* 0x000fe20000000000 */
[----:B------:R-:W-:Y:S01]  /*07d0*/  FADD R17, R17, R18 ;  /* 0x0000001211117221 */ /* 0x000fe20000000000 */
[----:B------:R-:W-:Y:S06]  /*07e0*/  BRA.U UP1, `(.L_x_2) ;  /* 0xfffffff901a87547 */ /* 0x000fec000b83ffff */
.L_x_1:
[----:B------:R-:W-:Y:S05]  /*07f0*/  BRA.U !UP0, `(.L_x_0) ;  /* 0x00000005085c7547 */ /* 0x000fea000b800000 */
[----:B------:R-:W-:Y:S02]  /*0800*/  UISETP.NE.AND UP1, UPT, UR11, 0x1, UPT ;  /* 0x000000010b00788c */ /* 0x000fe4000bf25270 */
[----:B------:R-:W-:-:S04]  /*0810*/  ULOP3.LUT UR5, UR9, 0x1, URZ, 0xc0, !UPT ;  /* 0x0000000109057892 */ /* 0x000fc8000f8ec0ff */
[----:B------:R-:W-:-:S03]  /*0820*/  UISETP.NE.U32.AND UP0, UPT, UR5, 0x1, UPT ;  /* 0x000000010500788c */ /* 0x000fc6000bf05070 */
[----:B------:R-:W-:Y:S08]  /*0830*/  BRA.U !UP1, `(.L_x_3) ;  /* 0x0000000109c87547 */ /* 0x000ff0000b800000 */
[----:B------:R-:W0:Y:S01]  /*0840*/  LDCU.128 UR12, c[0x0][0x3b0] ;  /* 0x00007600ff0c77ac */ /* 0x000e220008000c00 */
[----:B------:R-:W-:-:S12]  /*0850*/  UIMAD.WIDE.U32 UR6, UR4, 0x4, URZ ;  /* 0x00000004040678a5 */ /* 0x000fd8000f8e00ff */
[----:B------:R-:W1:Y:S01]  /*0860*/  LDCU.64 UR10, c[0x3][UR6+0x400] ;  /* 0x00c08000060a77ac */ /* 0x000e620008000a00 */
[----:B0-----:R-:W-:Y:S02]  /*0870*/  UIADD3 UR8, UP2, UPT, UR6, UR14, URZ ;  /* 0x0000000e06087290 */ /* 0x001fe4000ff5e0ff */
[----:B------:R-:W-:Y:S02]  /*0880*/  UIADD3 UR5, UP1, UPT, UR6, UR12, URZ ;  /* 0x0000000c06057290 */ /* 0x000fe4000ff3e0ff */
[----:B------:R-:W-:Y:S02]  /*0890*/  UIADD3.X UR9, UPT, UPT, UR7, UR15, URZ, UP2, !UPT ;  /* 0x0000000f07097290 */ /* 0x000fe400097fe4ff */
[----:B------:R-:W-:Y:S01]  /*08a0*/  UIADD3.X UR7, UPT, UPT, UR7, UR13, URZ, UP1, !UPT ;  /* 0x0000000d07077290 */ /* 0x000fe20008ffe4ff */
[----:B------:R-:W-:Y:S02]  /*08b0*/  MOV R12, UR8 ;  /* 0x00000008000c7c02 */ /* 0x000fe40008000f00 */
[----:B------:R-:W-:-:S02]  /*08c0*/  MOV R6, UR5 ;  /* 0x0000000500067c02 */ /* 0x000fc40008000f00 */
[----:B------:R-:W-:Y:S02]  /*08d0*/  MOV R13, UR9 ;  /* 0x00000009000d7c02 */ /* 0x000fe40008000f00 */
[----:B------:R-:W-:Y:S02]  /*08e0*/  MOV R7, UR7 ;  /* 0x0000000700077c02 */ /* 0x000fe40008000f00 */
[----:B------:R-:W0:Y:S01]  /*08f0*/  LDCU.64 UR8, c[0x3][UR6] ;  /* 0x00c00000060877ac */ /* 0x000e220008000a00 */
[----:B------:R-:W2:Y:S01]  /*0900*/  LDG.E R8, desc[UR16][R12.64] ;  /* 0x000000100c087981 */ /* 0x000ea2000c1e1900 */
[----:B------:R-:W3:Y:S03]  /*0910*/  LDCU.64 UR6, c[0x3][UR6+0x800] ;  /* 0x00c10000060677ac */ /* 0x000ee60008000a00 */
[----:B------:R-:W4:Y:S04]  /*0920*/  LDG.E R9, desc[UR16][R6.64] ;  /* 0x0000001006097981 */ /* 0x000f28000c1e1900 */
[----:B------:R3:W4:Y:S04]  /*0930*/  LDG.E R10, desc[UR16][R12.64+0x4] ;  /* 0x000004100c0a7981 */ /* 0x000728000c1e1900 */
[----:B------:R3:W4:Y:S01]  /*0940*/  LDG.E R11, desc[UR16][R6.64+0x4] ;  /* 0x00000410060b7981 */ /* 0x000722000c1e1900 */
[C---:B-1---5:R-:W-:Y:S01]  /*0950*/  FMUL R21, R15.reuse, UR10 ;  /* 0x0000000a0f157c20 */ /* 0x062fe20008400000 */
[----:B------:R-:W-:Y:S01]  /*0960*/  FMUL R23, R15, UR11 ;  /* 0x0000000b0f177c20 */ /* 0x000fe20008400000 */
[----:B------:R-:W-:-:S02]  /*0970*/  UIADD3 UR4, UPT, UPT, UR4, 0x2, URZ ;  /* 0x0000000204047890 */ /* 0x000fc4000fffe0ff */
[C---:B0-----:R-:W-:Y:S01]  /*0980*/  FFMA R21, R14.reuse, UR8, R21 ;  /* 0x000000080e157c23 */ /* 0x041fe20008000015 */
[----:B------:R-:W-:-:S03]  /*0990*/  FFMA R23, R14, UR9, R23 ;  /* 0x000000090e177c23 */ /* 0x000fc60008000017 */
[C---:B---3--:R-:W-:Y:S01]  /*09a0*/  FFMA R21, R16.reuse, UR6, R21 ;  /* 0x0000000610157c23 */ /* 0x048fe20008000015 */
[----:B------:R-:W-:Y:S01]  /*09b0*/  FFMA R23, R16, UR7, R23 ;  /* 0x0000000710177c23 */ /* 0x000fe20008000017 */
[----:B------:R-:W-:Y:S01]  /*09c0*/  UMOV UR6, 0x54442d18 ;  /* 0x54442d1800067882 */ /* 0x000fe20000000000 */
[----:B------:R-:W-:Y:S01]  /*09d0*/  UMOV UR7, 0x401921fb ;  /* 0x401921fb00077882 */ /* 0x000fe20000000000 */
[----:B------:R-:W0:Y:S08]  /*09e0*/  F2F.F64.F32 R12, R21 ;  /* 0x00000015000c7310 */ /* 0x000e300000201800 */
[----:B------:R-:W1:Y:S01]  /*09f0*/  F2F.F64.F32 R6, R23 ;  /* 0x0000001700067310 */ /* 0x000e620000201800 */
[----:B0-----:R-:W-:-:S02]  /*0a00*/  DMUL R12, R12, UR6 ;  /* 0x000000060c0c7c28 */ /* 0x001fc40008000000 */
[----:B-1----:R-:W-:-:S08]  /*0a10*/  DMUL R6, R6, UR6 ;  /* 0x0000000606067c28 */ /* 0x002fd00008000000 */
[----:B------:R-:W0:Y:S08]  /*0a20*/  F2F.F32.F64 R12, R12 ;  /* 0x0000000c000c7310 */ /* 0x000e300000301000 */
[----:B------:R-:W1:Y:S01]  /*0a30*/  F2F.F32.F64 R6, R6 ;  /* 0x0000000600067310 */ /* 0x000e620000301000 */
[----:B0-----:R-:W-:-:S07]  /*0a40*/  FMUL.RZ R25, R12, 0.15915493667125701904 ;  /* 0x3e22f9830c197820 */ /* 0x001fce000040c000 */
[----:B------:R-:W2:Y:S01]  /*0a50*/  MUFU.SIN R20, R25 ;  /* 0x0000001900147308 */ /* 0x000ea20000000400 */
[----:B-1----:R-:W-:-:S07]  /*0a60*/  FMUL.RZ R26, R6, 0.15915493667125701904 ;  /* 0x3e22f983061a7820 */ /* 0x002fce000040c000 */
[----:B------:R-:W0:Y:S08]  /*0a70*/  MUFU.COS R18, R25 ;  /* 0x0000001900127308 */ /* 0x000e300000000000 */
[----:B------:R-:W1:Y:S08]  /*0a80*/  MUFU.SIN R24, R26 ;  /* 0x0000001a00187308 */ /* 0x000e700000000400 */
[----:B------:R-:W3:Y:S01]  /*0a90*/  MUFU.COS R22, R26 ;  /* 0x0000001a00167308 */ /* 0x000ee20000000000 */
[C---:B--2---:R-:W-:Y:S01]  /*0aa0*/  FMUL R21, R20.reuse, R8 ;  /* 0x0000000814157220 */ /* 0x044fe20000400000 */
[----:B----4-:R-:W-:-:S03]  /*0ab0*/  FMUL R23, R20, R9 ;  /* 0x0000000914177220 */ /* 0x010fc60000400000 */
[C---:B0-----:R-:W-:Y:S01]  /*0ac0*/  FFMA R12, R18.reuse, R9, -R21 ;  /* 0x00000009120c7223 */ /* 0x041fe20000000815 */
[----:B------:R-:W-:Y:S01]  /*0ad0*/  FFMA R8, R18, R8, R23 ;  /* 0x0000000812087223 */ /* 0x000fe20000000017 */
[CC--:B-1----:R-:W-:Y:S02]  /*0ae0*/  FMUL R7, R24.reuse, R10.reuse ;  /* 0x0000000a18077220 */ /* 0x0c2fe40000400000 */
[----:B------:R-:W-:Y:S01]  /*0af0*/  FADD R12, R19, R12 ;  /* 0x0000000c130c7221 */ /* 0x000fe20000000000 */
[-C--:B------:R-:W-:Y:S01]  /*0b00*/  FMUL R9, R24, R11.reuse ;  /* 0x0000000b18097220 */ /* 0x080fe20000400000 */
[----:B------:R-:W-:Y:S01]  /*0b10*/  FADD R8, R17, R8 ;  /* 0x0000000811087221 */ /* 0x000fe20000000000 */
[C---:B---3--:R-:W-:Y:S02]  /*0b20*/  FFMA R7, R22.reuse, R11, -R7 ;  /* 0x0000000b16077223 */ /* 0x048fe40000000807 */
[----:B------:R-:W-:Y:S02]  /*0b30*/  FFMA R9, R22, R10, R9 ;  /* 0x0000000a16097223 */ /* 0x000fe40000000009 */
[----:B------:R-:W-:-:S02]  /*0b40*/  FADD R19, R12, R7 ;  /* 0x000000070c137221 */ /* 0x000fc40000000000 */
[----:B------:R-:W-:-:S07]  /*0b50*/  FADD R17, R8, R9 ;  /* 0x0000000908117221 */ /* 0x000fce0000000000 */
.L_x_3:
[----:B------:R-:W-:Y:S05]  /*0b60*/  BRA.U UP0, `(.L_x_0) ;  /* 0x0000000100807547 */ /* 0x000fea000b800000 */
[----:B------:R-:W0:Y:S01]  /*0b70*/  LDCU.128 UR8, c[0x0][0x3b0] ;  /* 0x00007600ff0877ac */ /* 0x000e220008000c00 */
[----:B------:R-:W-:-:S04]  /*0b80*/  UIMAD.WIDE.U32 UR4, UR4, 0x4, URZ ;  /* 0x00000004040478a5 */ /* 0x000fc8000f8e00ff */
[----:B0-----:R-:W-:Y:S02]  /*0b90*/  UIADD3 UR7, UP0, UPT, UR4, UR8, URZ ;  /* 0x0000000804077290 */ /* 0x001fe4000ff1e0ff */
[----:B------:R-:W-:Y:S02]  /*0ba0*/  UIADD3 UR6, UP1, UPT, UR4, UR10, URZ ;  /* 0x0000000a04067290 */ /* 0x000fe4000ff3e0ff */
[----:B------:R-:W-:Y:S02]  /*0bb0*/  UIADD3.X UR8, UPT, UPT, UR5, UR9, URZ, UP0, !UPT ;  /* 0x0000000905087290 */ /* 0x000fe400087fe4ff */
[----:B------:R-:W-:Y:S01]  /*0bc0*/  UIADD3.X UR5, UPT, UPT, UR5, UR11, URZ, UP1, !UPT ;  /* 0x0000000b05057290 */ /* 0x000fe20008ffe4ff */
[----:B------:R-:W-:Y:S02]  /*0bd0*/  MOV R8, UR7 ;  /* 0x0000000700087c02 */ /* 0x000fe40008000f00 */
[----:B------:R-:W-:Y:S02]  /*0be0*/  MOV R10, UR6 ;  /* 0x00000006000a7c02 */ /* 0x000fe40008000f00 */
[----:B------:R-:W-:-:S02]  /*0bf0*/  MOV R9, UR8 ;  /* 0x0000000800097c02 */ /* 0x000fc40008000f00 */
[----:B------:R-:W-:-:S03]  /*0c00*/  MOV R11, UR5 ;  /* 0x00000005000b7c02 */ /* 0x000fc60008000f00 */
[----:B------:R0:W2:Y:S04]  /*0c10*/  LDG.E R12, desc[UR16][R8.64] ;  /* 0x00000010080c7981 */ /* 0x0000a8000c1e1900 */
[----:B------:R-:W3:Y:S01]  /*0c20*/  LDG.E R10, desc[UR16][R10.64] ;  /* 0x000000100a0a7981 */ /* 0x000ee2000c1e1900 */
[----:B------:R-:W1:Y:S01]  /*0c30*/  LDCU UR6, c[0x3][UR4+0x400] ;  /* 0x00c08000040677ac */ /* 0x000e620008000800 */
[----:B------:R-:W4:Y:S01]  /*0c40*/  LDCU UR5, c[0x3][UR4] ;  /* 0x00c00000040577ac */ /* 0x000f220008000800 */
[----:B------:R-:W0:Y:S01]  /*0c50*/  LDCU UR4, c[0x3][UR4+0x800] ;  /* 0x00c10000040477ac */ /* 0x000e220008000800 */
[----:B-1---5:R-:W-:-:S04]  /*0c60*/  FMUL R15, R15, UR6 ;  /* 0x000000060f0f7c20 */ /* 0x022fc80008400000 */
[----:B----4-:R-:W-:-:S04]  /*0c70*/  FFMA R15, R14, UR5, R15 ;  /* 0x000000050e0f7c23 */ /* 0x010fc8000800000f */
[----:B0-----:R-:W-:-:S04]  /*0c80*/  FFMA R15, R16, UR4, R15 ;  /* 0x00000004100f7c23 */ /* 0x001fc8000800000f */
[----:B------:R-:W0:Y:S01]  /*0c90*/  F2F.F64.F32 R6, R15 ;  /* 0x0000000f00067310 */ /* 0x000e220000201800 */
[----:B------:R-:W-:Y:S01]  /*0ca0*/  UMOV UR4, 0x54442d18 ;  /* 0x54442d1800047882 */ /* 0x000fe20000000000 */
[----:B------:R-:W-:Y:S02]  /*0cb0*/  UMOV UR5, 0x401921fb ;  /* 0x401921fb00057882 */ /* 0x000fe40000000000 */
[----:B0-----:R-:W-:-:S10]  /*0cc0*/  DMUL R6, R6, UR4 ;  /* 0x0000000406067c28 */ /* 0x001fd40008000000 */
[----:B------:R-:W0:Y:S02]  /*0cd0*/  F2F.F32.F64 R6, R6 ;  /* 0x0000000600067310 */ /* 0x000e240000301000 */
[----:B0-----:R-:W-:-:S06]  /*0ce0*/  FMUL.RZ R13, R6, 0.15915493667125701904 ;  /* 0x3e22f983060d7820 */ /* 0x001fcc000040c000 */
[----:B------:R-:W3:Y:S08]  /*0cf0*/  MUFU.SIN R9, R13 ;  /* 0x0000000d00097308 */ /* 0x000ef00000000400 */
[----:B------:R-:W0:Y:S01]  /*0d00*/  MUFU.COS R8, R13 ;  /* 0x0000000d00087308 */ /* 0x000e220000000000 */
[C---:B---3--:R-:W-:Y:S01]  /*0d10*/  FMUL R11, R9.reuse, R10 ;  /* 0x0000000a090b7220 */ /* 0x048fe20000400000 */
[----:B--2---:R-:W-:-:S03]  /*0d20*/  FMUL R9, R9, R12 ;  /* 0x0000000c09097220 */ /* 0x004fc60000400000 */
[C---:B0-----:R-:W-:Y:S01]  /*0d30*/  FFMA R12, R8.reuse, R12, -R11 ;  /* 0x0000000c080c7223 */ /* 0x041fe2000000080b */
[----:B------:R-:W-:-:S03]  /*0d40*/  FFMA R8, R8, R10, R9 ;  /* 0x0000000a08087223 */ /* 0x000fc60000000009 */
[----:B------:R-:W-:Y:S01]  /*0d50*/  FADD R19, R19, R12 ;  /* 0x0000000c13137221 */ /* 0x000fe20000000000 */
[----:B------:R-:W-:-:S07]  /*0d60*/  FADD R17, R17, R8 ;  /* 0x0000000811117221 */ /* 0x000fce0000000000 */
.L_x_0:
[----:B-----5:R-:W-:Y:S01]  /*0d70*/  FMUL R6, R17, R17 ;  /* 0x0000001111067220 */ /* 0x020fe20000400000 */
[----:B------:R0:W-:Y:S01]  /*0d80*/  STG.E desc[UR16][R4.64], R19 ;  /* 0x0000001304007986 */ /* 0x0001e2000c101910 */
[----:B------:R-:W-:Y:S02]  /*0d90*/  BSSY.RECONVERGENT B0, `(.L_x_4) ;  /* 0x000000e000007945 */ /* 0x000fe40003800200 */
[----:B------:R-:W-:Y:S01]  /*0da0*/  FFMA R10, R19, R19, R6 ;  /* 0x00000013130a7223 */ /* 0x000fe20000000006 */
[----:B------:R0:W-:Y:S03]  /*0db0*/  STG.E desc[UR16][R2.64], R17 ;  /* 0x0000001102007986 */ /* 0x0001e6000c101910 */
[----:B------:R0:W1:Y:S01]  /*0dc0*/  MUFU.RSQ R7, R10 ;  /* 0x0000000a00077308 */ /* 0x0000620000001400 */
[----:B------:R-:W-:-:S04]  /*0dd0*/  IADD3 R6, PT, PT, R10, -0xd000000, RZ ;  /* 0xf30000000a067810 */ /* 0x000fc80007ffe0ff */
[----:B------:R-:W-:-:S13]  /*0de0*/  ISETP.GT.U32.AND P0, PT, R6, 0x727fffff, PT ;  /* 0x727fffff0600780c */ /* 0x000fda0003f04070 */
[----:B01----:R-:W-:Y:S05]  /*0df0*/  @!P0 BRA `(.L_x_5) ;  /* 0x00000000000c8947 */ /* 0x003fea0003800000 */
[----:B------:R-:W-:-:S07]  /*0e00*/  MOV R8, 0xe20 ;  /* 0x00000e2000087802 */ /* 0x000fce0000000f00 */
[----:B------:R-:W-:Y:S05]  /*0e10*/  CALL.REL.NOINC `($__internal_0_$__cuda_sm20_sqrt_rn_f32_slowpath) ;  /* 0x0000000000287944 */ /* 0x000fea0003c00000 */
[----:B------:R-:W-:Y:S05]  /*0e20*/  BRA `(.L_x_6) ;  /* 0x0000000000107947 */ /* 0x000fea0003800000 */
.L_x_5:
[----:B------:R-:W-:Y:S01]  /*0e30*/  FMUL.FTZ R5, R10, R7 ;  /* 0x000000070a057220 */ /* 0x000fe20000410000 */
[----:B------:R-:W-:-:S03]  /*0e40*/  FMUL.FTZ R3, R7, 0.5 ;  /* 0x3f00000007037820 */ /* 0x000fc60000410000 */
[----:B------:R-:W-:-:S04]  /*0e50*/  FFMA R2, -R5, R5, R10 ;  /* 0x0000000505027223 */ /* 0x000fc8000000010a */
[----:B------:R-:W-:-:S07]  /*0e60*/  FFMA R5, R2, R3, R5 ;  /* 0x0000000302057223 */ /* 0x000fce0000000005 */
.L_x_6:
[----:B------:R-:W-:Y:S05]  /*0e70*/  BSYNC.RECONVERGENT B0 ;  /* 0x0000000000007941 */ /* 0x000fea0003800200 */
.L_x_4:
[----:B------:R-:W0:Y:S02]  /*0e80*/  LDC.64 R2, c[0x0][0x390] ;  /* 0x0000e400ff027b82 */ /* 0x000e240000000a00 */
[----:B0-----:R-:W-:-:S05]  /*0e90*/  IMAD.WIDE R2, R0, 0x4, R2 ;  /* 0x0000000400027825 */ /* 0x001fca00078e0202 */
[----:B------:R-:W-:Y:S01]  /*0ea0*/  STG.E desc[UR16][R2.64], R5 ;  /* 0x0000000502007986 */ /* 0x000fe2000c101910 */
[----:B------:R-:W-:Y:S05]  /*0eb0*/  EXIT ;  /* 0x000000000000794d */ /* 0x000fea0003800000 */
        .weak           $__internal_0_$__cuda_sm20_sqrt_rn_f32_slowpath
        .type           $__internal_0_$__cuda_sm20_sqrt_rn_f32_slowpath,@function
        .size           $__internal_0_$__cuda_sm20_sqrt_rn_f32_slowpath,(.L_x_9 - $__internal_0_$__cuda_sm20_sqrt_rn_f32_slowpath)
$__internal_0_$__cuda_sm20_sqrt_rn_f32_slowpath:
[----:B------:R-:W-:-:S13]  /*0ec0*/  LOP3.LUT P0, RZ, R10, 0x7fffffff, RZ, 0xc0, !PT ;  /* 0x7fffffff0aff7812 */ /* 0x000fda000780c0ff */
[----:B------:R-:W-:Y:S01]  /*0ed0*/  @!P0 MOV R3, R10 ;  /* 0x0000000a00038202 */ /* 0x000fe20000000f00 */
[----:B------:R-:W-:Y:S06]  /*0ee0*/  @!P0 BRA `(.L_x_7) ;  /* 0x0000000000448947 */ /* 0x000fec0003800000 */
[----:B------:R-:W-:Y:S02]  /*0ef0*/  FSETP.GEU.FTZ.AND P0, PT, R10, RZ, PT ;  /* 0x000000ff0a00720b */ /* 0x000fe40003f1e000 */
[----:B------:R-:W-:-:S11]  /*0f00*/  MOV R2, R10 ;  /* 0x0000000a00027202 */ /* 0x000fd60000000f00 */
[----:B------:R-:W-:Y:S01]  /*0f10*/  @!P0 MOV R3, 0x7fffffff ;  /* 0x7fffffff00038802 */ /* 0x000fe20000000f00 */
[----:B------:R-:W-:Y:S06]  /*0f20*/  @!P0 BRA `(.L_x_7) ;  /* 0x0000000000348947 */ /* 0x000fec0003800000 */
[----:B------:R-:W-:-:S13]  /*0f30*/  FSETP.GTU.FTZ.AND P0, PT, |R2|, +INF , PT ;  /* 0x7f8000000200780b */ /* 0x000fda0003f1c200 */
[----:B------:R-:W-:Y:S01]  /*0f40*/  @P0 FADD.FTZ R3, R2, 1 ;  /* 0x3f80000002030421 */ /* 0x000fe20000010000 */
[----:B------:R-:W-:Y:S06]  /*0f50*/  @P0 BRA `(.L_x_7) ;  /* 0x0000000000280947 */ /* 0x000fec0003800000 */
[----:B------:R-:W-:-:S13]  /*0f60*/  FSETP.NEU.FTZ.AND P0, PT, |R2|, +INF , PT ;  /* 0x7f8000000200780b */ /* 0x000fda0003f1d200 */
[----:B------:R-:W-:-:S04]  /*0f70*/  @P0 FFMA R4, R2, 1.84467440737095516160e+19, RZ ;  /* 0x5f80000002040823 */ /* 0x000fc800000000ff */
[----:B------:R-:W0:Y:S02]  /*0f80*/  @P0 MUFU.RSQ R3, R4 ;  /* 0x0000000400030308 */ /* 0x000e240000001400 */
[----:B0-----:R-:W-:Y:S01]  /*0f90*/  @P0 FMUL.FTZ R5, R4, R3 ;  /* 0x0000000304050220 */ /* 0x001fe20000410000 */
[----:B------:R-:W-:Y:S01]  /*0fa0*/  @P0 FMUL.FTZ R7, R3, 0.5 ;  /* 0x3f00000003070820 */ /* 0x000fe20000410000 */
[----:B------:R-:W-:Y:S02]  /*0fb0*/  @!P0 MOV R3, R2 ;  /* 0x0000000200038202 */ /* 0x000fe40000000f00 */
[----:B------:R-:W-:-:S04]  /*0fc0*/  @P0 FADD.FTZ R6, -R5, -RZ ;  /* 0x800000ff05060221 */ /* 0x000fc80000010100 */
[----:B------:R-:W-:-:S04]  /*0fd0*/  @P0 FFMA R6, R5, R6, R4 ;  /* 0x0000000605060223 */ /* 0x000fc80000000004 */
[----:B------:R-:W-:-:S04]  /*0fe0*/  @P0 FFMA R6, R6, R7, R5 ;  /* 0x0000000706060223 */ /* 0x000fc80000000005 */
[----:B------:R-:W-:-:S07]  /*0ff0*/  @P0 FMUL.FTZ R3, R6, 2.3283064365386962891e-10 ;  /* 0x2f80000006030820 */ /* 0x000fce0000410000 */
.L_x_7:
[----:B------:R-:W-:Y:S01]  /*1000*/  MOV R5, R3 ;  /* 0x0000000300057202 */ /* 0x000fe20000000f00 */
[----:B------:R-:W-:Y:S01]  /*1010*/  HFMA2 R3, -RZ, RZ, 0, 0 ;  /* 0x00000000ff037431 */ /* 0x000fe200000001ff */
[----:B------:R-:W-:-:S04]  /*1020*/  MOV R2, R8 ;  /* 0x0000000800027202 */ /* 0x000fc80000000f00 */
[----:B------:R-:W-:Y:S05]  /*1030*/  RET.REL.NODEC R2 `(_Z6cmpFHdPfS_S_S_S_S_S_S_i) ;  /* 0xffffffec02f07950 */ /* 0x000fea0003c3ffff */
.L_x_8:
[----:B------:R-:W-:-:S00]  /*1040*/  BRA `(.L_x_8) ;  /* 0xfffffffc00fc7947 */ /* 0x000fc0000383ffff */
[----:B------:R-:W-:-:S00]  /*1050*/  NOP ;  /* 0x0000000000007918 */ /* 0x000fc00000000000 */
        /* <DEDUP_REMOVED lines=10> */
.L_x_9:


//--------------------- .nv.shared.reserved.0     --------------------------
	.section	.nv.shared.reserved.0,"aw",@nobits
	.weak		__nv_reservedSMEM_offset_0_alias
	.size		__nv_reservedSMEM_offset_0_alias, 0, 64
	.other		__nv_reservedSMEM_offset_0_alias,@"STO_CUDA_RESERVED_SHARED STV_DEFAULT"
__nv_reservedSMEM_offset_0_alias:
	.zero		0
	.zero		64


//--------------------- .nv.constant0._Z6cmpFHdPfS_S_S_S_S_S_S_i --------------------------
	.section	.nv.constant0._Z6cmpFHdPfS_S_S_S_S_S_S_i,"a",@progbits
	.sectionflags	@""
	.align	4
.nv.constant0._Z6cmpFHdPfS_S_S_S_S_S_S_i:
	.zero		964


//--------------------- SYMBOLS --------------------------

	.type		.nv.reservedSmem.offset0,@object
	.size		.nv.reservedSmem.offset0,0x4
